	.headerflags	@"EF_CUDA_TEXMODE_UNIFIED EF_CUDA_64BIT_ADDRESS EF_CUDA_ACCELERATORS EF_CUDA_SM90 EF_CUDA_VIRTUAL_SM(EF_CUDA_SM90)"
	.elftype	@"ET_EXEC"


//--------------------- .nv.info                  --------------------------
	.section	.nv.info,"",@"SHT_CUDA_INFO"
	.align	4


	//----- nvinfo : EIATTR_REGCOUNT
	.align		4
        /*0000*/ 	.byte	0x04, 0x2f
        /*0002*/ 	.short	(.L_1 - .L_0)
	.align		4
.L_0:
        /*0004*/ 	.word	index@(triton_poi_fused_cat_12)
        /*0008*/ 	.word	0x0000000a


	//----- nvinfo : EIATTR_MIN_STACK_SIZE
	.align		4
.L_1:
        /*000c*/ 	.byte	0x04, 0x12
        /*000e*/ 	.short	(.L_3 - .L_2)
	.align		4
.L_2:
        /*0010*/ 	.word	index@(triton_poi_fused_cat_12)
        /*0014*/ 	.word	0x00000000


	//----- nvinfo : EIATTR_FRAME_SIZE
	.align		4
.L_3:
        /*0018*/ 	.byte	0x04, 0x11
        /*001a*/ 	.short	(.L_5 - .L_4)
	.align		4
.L_4:
        /*001c*/ 	.word	index@(triton_poi_fused_cat_12)
        /*0020*/ 	.word	0x00000000


	//----- nvinfo : EIATTR_MIN_STACK_SIZE
	.align		4
.L_5:
        /*0024*/ 	.byte	0x04, 0x12
        /*0026*/ 	.short	(.L_7 - .L_6)
	.align		4
.L_6:
        /*0028*/ 	.word	index@(triton_poi_fused_cat_12)
        /*002c*/ 	.word	0x00000000
.L_7:


//--------------------- .nv.info.triton_poi_fused_cat_12 --------------------------
	.section	.nv.info.triton_poi_fused_cat_12,"",@"SHT_CUDA_INFO"
	.sectionflags	@""
	.align	4


	//----- nvinfo : EIATTR_CUDA_API_VERSION
	.align		4
        /*0000*/ 	.byte	0x04, 0x37
        /*0002*/ 	.short	(.L_9 - .L_8)
.L_8:
        /*0004*/ 	.word	0x0000007c


	//----- nvinfo : EIATTR_KPARAM_INFO
	.align		4
.L_9:
        /*0008*/ 	.byte	0x04, 0x17
        /*000a*/ 	.short	(.L_11 - .L_10)
.L_10:
        /*000c*/ 	.word	0x00000000
        /*0010*/ 	.short	0x0002
        /*0012*/ 	.short	0x0010
        /*0014*/ 	.byte	0x00, 0xf0, 0x11, 0x00


	//----- nvinfo : EIATTR_KPARAM_INFO
	.align		4
.L_11:
        /*0018*/ 	.byte	0x04, 0x17
        /*001a*/ 	.short	(.L_13 - .L_12)
.L_12:
        /*001c*/ 	.word	0x00000000
        /*0020*/ 	.short	0x0001
        /*0022*/ 	.short	0x0008
        /*0024*/ 	.byte	0x00, 0xf4, 0x21, 0x00


	//----- nvinfo : EIATTR_KPARAM_INFO
	.align		4
.L_13:
        /*0028*/ 	.byte	0x04, 0x17
        /*002a*/ 	.short	(.L_15 - .L_14)
.L_14:
        /*002c*/ 	.word	0x00000000
        /*0030*/ 	.short	0x0000
        /*0032*/ 	.short	0x0000
        /*0034*/ 	.byte	0x00, 0xf4, 0x21, 0x00


	//----- nvinfo : EIATTR_SPARSE_MMA_MASK
	.align		4
.L_15:
        /*0038*/ 	.byte	0x03, 0x50
        /*003a*/ 	.short	0x0000


	//----- nvinfo : EIATTR_MAXREG_COUNT
	.align		4
        /*003c*/ 	.byte	0x03, 0x1b
        /*003e*/ 	.short	0x00ff


	//----- nvinfo : EIATTR_EXIT_INSTR_OFFSETS
	.align		4
        /*0040*/ 	.byte	0x04, 0x1c
        /*0042*/ 	.short	(.L_17 - .L_16)


	//   ....[0]....
.L_16:
        /*0044*/ 	.word	0x00000130


	//----- nvinfo : EIATTR_REQNTID
	.align		4
.L_17:
        /*0048*/ 	.byte	0x04, 0x10
        /*004a*/ 	.short	(.L_19 - .L_18)
.L_18:
        /*004c*/ 	.word	0x00000080
        /*0050*/ 	.word	0x00000001
        /*0054*/ 	.word	0x00000001


	//----- nvinfo : EIATTR_CBANK_PARAM_SIZE
	.align		4
.L_19:
        /*0058*/ 	.byte	0x03, 0x19
        /*005a*/ 	.short	0x0014


	//----- nvinfo : EIATTR_PARAM_CBANK
	.align		4
        /*005c*/ 	.byte	0x04, 0x0a
        /*005e*/ 	.short	(.L_21 - .L_20)
	.align		4
.L_20:
        /*0060*/ 	.word	index@(.nv.constant0.triton_poi_fused_cat_12)
        /*0064*/ 	.short	0x0210
        /*0066*/ 	.short	0x0014


	//----- nvinfo : EIATTR_SW_WAR
	.align		4
.L_21:
        /*0068*/ 	.byte	0x04, 0x36
        /*006a*/ 	.short	(.L_23 - .L_22)
.L_22:
        /*006c*/ 	.word	0x00000008
.L_23:


//--------------------- .nv.callgraph             --------------------------
	.section	.nv.callgraph,"",@"SHT_CUDA_CALLGRAPH"
	.align	4
	.sectionentsize	8
	.align		4
        /*0000*/ 	.word	0x00000000
	.align		4
        /*0004*/ 	.word	0xffffffff
	.align		4
        /*0008*/ 	.word	0x00000000
	.align		4
        /*000c*/ 	.word	0xfffffffe
	.align		4
        /*0010*/ 	.word	0x00000000
	.align		4
        /*0014*/ 	.word	0xfffffffd
	.align		4
        /*0018*/ 	.word	0x00000000
	.align		4
        /*001c*/ 	.word	0xfffffffc


//--------------------- .text.triton_poi_fused_cat_12 --------------------------
	.section	.text.triton_poi_fused_cat_12,"ax",@progbits
	.align	128
        .global         triton_poi_fused_cat_12
        .type           triton_poi_fused_cat_12,@function
        .size           triton_poi_fused_cat_12,(.L_x_1 - triton_poi_fused_cat_12)
        .other          triton_poi_fused_cat_12,@"STO_CUDA_ENTRY STV_DEFAULT"
triton_poi_fused_cat_12:
.text.triton_poi_fused_cat_12:
[----:B------:R-:W-:Y:S01]  /*0000*/  LDC R1, c[0x0][0x28] ;  /* 0x00000a00ff017b82 */ /* 0x000fe20000000800 */
[----:B------:R-:W1:Y:S07]  /*0010*/  S2R R0, SR_TID.X ;  /* 0x0000000000007919 */ /* 0x000e6e0000002100 */
[----:B------:R-:W2:Y:S01]  /*0020*/  LDC.64 R2, c[0x0][0x210] ;  /* 0x00008400ff027b82 */ /* 0x000ea20000000a00 */
[----:B------:R-:W-:Y:S01]  /*0030*/  ULDC.64 UR4, c[0x0][0x208] ;  /* 0x0000820000047ab9 */ /* 0x000fe20000000a00 */
[----:B------:R-:W3:Y:S01]  /*0040*/  S2R R5, SR_CTAID.X ;  /* 0x0000000000057919 */ /* 0x000ee20000002500 */
[----:B-1----:R-:W-:-:S02]  /*0050*/  LOP3.LUT R0, R0, 0x7f, RZ, 0xc0, !PT ;  /* 0x0000007f00007812 */ /* 0x002fc400078ec0ff */
[----:B---3--:R-:W-:-:S03]  /*0060*/  SHF.R.S32.HI R4, RZ, 0x18, R5 ;  /* 0x00000018ff047819 */ /* 0x008fc60000011405 */
[----:B------:R-:W-:Y:S01]  /*0070*/  IMAD R0, R5, 0x80, R0 ;  /* 0x0000008005007824 */ /* 0x000fe200078e0200 */
[----:B------:R-:W-:-:S04]  /*0080*/  SGXT R5, R4, 0x1 ;  /* 0x000000010405781a */ /* 0x000fc80000000200 */
[----:B------:R-:W-:-:S05]  /*0090*/  LEA.HI R5, R5, R0, RZ, 0xc ;  /* 0x0000000005057211 */ /* 0x000fca00078f60ff */
[C---:B------:R-:W-:Y:S01]  /*00a0*/  IMAD.SHL.U32 R4, R5.reuse, 0x4, RZ ;  /* 0x0000000405047824 */ /* 0x040fe200078e00ff */
[----:B------:R-:W-:-:S04]  /*00b0*/  LOP3.LUT R5, R5, 0xfffff000, RZ, 0xc0, !PT ;  /* 0xfffff00005057812 */ /* 0x000fc800078ec0ff */
[----:B------:R-:W-:-:S04]  /*00c0*/  LOP3.LUT R4, R4, 0xffffc000, RZ, 0xc0, !PT ;  /* 0xffffc00004047812 */ /* 0x000fc800078ec0ff */
[----:B------:R-:W-:Y:S02]  /*00d0*/  IADD3 R7, R4, R0, -R5 ;  /* 0x0000000004077210 */ /* 0x000fe40007ffe805 */
[----:B------:R-:W1:Y:S03]  /*00e0*/  LDC.64 R4, c[0x0][0x218] ;  /* 0x00008600ff047b82 */ /* 0x000e660000000a00 */
[----:B--2---:R-:W-:-:S06]  /*00f0*/  IMAD.WIDE R2, R7, 0x4, R2 ;  /* 0x0000000407027825 */ /* 0x004fcc00078e0202 */
[----:B------:R-:W2:Y:S01]  /*0100*/  LDG.E R3, desc[UR4][R2.64] ;  /* 0x0000000402037981 */ /* 0x000ea2000c1e1900 */
[----:B-1----:R-:W-:-:S05]  /*0110*/  IMAD.WIDE R4, R7, 0x4, R4 ;  /* 0x0000000407047825 */ /* 0x002fca00078e0204 */
[----:B--2---:R-:W-:Y:S01]  /*0120*/  STG.E desc[UR4][R4.64], R3 ;  /* 0x0000000304007986 */ /* 0x004fe2000c101904 */
[----:B------:R-:W-:Y:S05]  /*0130*/  EXIT ;  /* 0x000000000000794d */ /* 0x000fea0003800000 */
.L_x_0:
[----:B------:R-:W-:-:S00]  /*0140*/  BRA `(.L_x_0) ;  /* 0xfffffffc00fc7947 */ /* 0x000fc0000383ffff */
[----:B------:R-:W-:-:S00]  /*0150*/  NOP ;  /* 0x0000000000007918 */ /* 0x000fc00000000000 */
        /* <DEDUP_REMOVED lines=10> */
.L_x_1:


//--------------------- .nv.constant0.triton_poi_fused_cat_12 --------------------------
	.section	.nv.constant0.triton_poi_fused_cat_12,"a",@progbits
	.sectionflags	@""
	.align	4
.nv.constant0.triton_poi_fused_cat_12:
	.zero		548
